	.headerflags	@"EF_CUDA_TEXMODE_UNIFIED EF_CUDA_64BIT_ADDRESS EF_CUDA_ACCELERATORS EF_CUDA_SM90 EF_CUDA_VIRTUAL_SM(EF_CUDA_SM90)"
	.elftype	@"ET_EXEC"


//--------------------- .nv.info                  --------------------------
	.section	.nv.info,"",@"SHT_CUDA_INFO"
	.align	4


	//----- nvinfo : EIATTR_REGCOUNT
	.align		4
        /*0000*/ 	.byte	0x04, 0x2f
        /*0002*/ 	.short	(.L_1 - .L_0)
	.align		4
.L_0:
        /*0004*/ 	.word	index@(triton_poi_fused_add_mul_relu_sigmoid_threshold_backward_4)
        /*0008*/ 	.word	0x00000010


	//----- nvinfo : EIATTR_MIN_STACK_SIZE
	.align		4
.L_1:
        /*000c*/ 	.byte	0x04, 0x12
        /*000e*/ 	.short	(.L_3 - .L_2)
	.align		4
.L_2:
        /*0010*/ 	.word	index@(triton_poi_fused_add_mul_relu_sigmoid_threshold_backward_4)
        /*0014*/ 	.word	0x00000000


	//----- nvinfo : EIATTR_FRAME_SIZE
	.align		4
.L_3:
        /*0018*/ 	.byte	0x04, 0x11
        /*001a*/ 	.short	(.L_5 - .L_4)
	.align		4
.L_4:
        /*001c*/ 	.word	index@(triton_poi_fused_add_mul_relu_sigmoid_threshold_backward_4)
        /*0020*/ 	.word	0x00000000


	//----- nvinfo : EIATTR_MIN_STACK_SIZE
	.align		4
.L_5:
        /*0024*/ 	.byte	0x04, 0x12
        /*0026*/ 	.short	(.L_7 - .L_6)
	.align		4
.L_6:
        /*0028*/ 	.word	index@(triton_poi_fused_add_mul_relu_sigmoid_threshold_backward_4)
        /*002c*/ 	.word	0x00000000
.L_7:


//--------------------- .nv.info.triton_poi_fused_add_mul_relu_sigmoid_threshold_backward_4 --------------------------
	.section	.nv.info.triton_poi_fused_add_mul_relu_sigmoid_threshold_backward_4,"",@"SHT_CUDA_INFO"
	.sectionflags	@""
	.align	4


	//----- nvinfo : EIATTR_CUDA_API_VERSION
	.align		4
        /*0000*/ 	.byte	0x04, 0x37
        /*0002*/ 	.short	(.L_9 - .L_8)
.L_8:
        /*0004*/ 	.word	0x0000007c


	//----- nvinfo : EIATTR_KPARAM_INFO
	.align		4
.L_9:
        /*0008*/ 	.byte	0x04, 0x17
        /*000a*/ 	.short	(.L_11 - .L_10)
.L_10:
        /*000c*/ 	.word	0x00000000
        /*0010*/ 	.short	0x0004
        /*0012*/ 	.short	0x0020
        /*0014*/ 	.byte	0x00, 0xf0, 0x11, 0x00


	//----- nvinfo : EIATTR_KPARAM_INFO
	.align		4
.L_11:
        /*0018*/ 	.byte	0x04, 0x17
        /*001a*/ 	.short	(.L_13 - .L_12)
.L_12:
        /*001c*/ 	.word	0x00000000
        /*0020*/ 	.short	0x0003
        /*0022*/ 	.short	0x0018
        /*0024*/ 	.byte	0x00, 0xf4, 0x21, 0x00


	//----- nvinfo : EIATTR_KPARAM_INFO
	.align		4
.L_13:
        /*0028*/ 	.byte	0x04, 0x17
        /*002a*/ 	.short	(.L_15 - .L_14)
.L_14:
        /*002c*/ 	.word	0x00000000
        /*0030*/ 	.short	0x0002
        /*0032*/ 	.short	0x0010
        /*0034*/ 	.byte	0x00, 0xf4, 0x21, 0x00


	//----- nvinfo : EIATTR_KPARAM_INFO
	.align		4
.L_15:
        /*0038*/ 	.byte	0x04, 0x17
        /*003a*/ 	.short	(.L_17 - .L_16)
.L_16:
        /*003c*/ 	.word	0x00000000
        /*0040*/ 	.short	0x0001
        /*0042*/ 	.short	0x0008
        /*0044*/ 	.byte	0x00, 0xf4, 0x21, 0x00


	//----- nvinfo : EIATTR_KPARAM_INFO
	.align		4
.L_17:
        /*0048*/ 	.byte	0x04, 0x17
        /*004a*/ 	.short	(.L_19 - .L_18)
.L_18:
        /*004c*/ 	.word	0x00000000
        /*0050*/ 	.short	0x0000
        /*0052*/ 	.short	0x0000
        /*0054*/ 	.byte	0x00, 0xf4, 0x21, 0x00


	//----- nvinfo : EIATTR_SPARSE_MMA_MASK
	.align		4
.L_19:
        /*0058*/ 	.byte	0x03, 0x50
        /*005a*/ 	.short	0x0000


	//----- nvinfo : EIATTR_MAXREG_COUNT
	.align		4
        /*005c*/ 	.byte	0x03, 0x1b
        /*005e*/ 	.short	0x00ff


	//----- nvinfo : EIATTR_EXIT_INSTR_OFFSETS
	.align		4
        /*0060*/ 	.byte	0x04, 0x1c
        /*0062*/ 	.short	(.L_21 - .L_20)


	//   ....[0]....
.L_20:
        /*0064*/ 	.word	0x00000410


	//   ....[1]....
        /*0068*/ 	.word	0x00000430


	//----- nvinfo : EIATTR_REQNTID
	.align		4
.L_21:
        /*006c*/ 	.byte	0x04, 0x10
        /*006e*/ 	.short	(.L_23 - .L_22)
.L_22:
        /*0070*/ 	.word	0x00000080
        /*0074*/ 	.word	0x00000001
        /*0078*/ 	.word	0x00000001


	//----- nvinfo : EIATTR_CBANK_PARAM_SIZE
	.align		4
.L_23:
        /*007c*/ 	.byte	0x03, 0x19
        /*007e*/ 	.short	0x0024


	//----- nvinfo : EIATTR_PARAM_CBANK
	.align		4
        /*0080*/ 	.byte	0x04, 0x0a
        /*0082*/ 	.short	(.L_25 - .L_24)
	.align		4
.L_24:
        /*0084*/ 	.word	index@(.nv.constant0.triton_poi_fused_add_mul_relu_sigmoid_threshold_backward_4)
        /*0088*/ 	.short	0x0210
        /*008a*/ 	.short	0x0024


	//----- nvinfo : EIATTR_SW_WAR
	.align		4
.L_25:
        /*008c*/ 	.byte	0x04, 0x36
        /*008e*/ 	.short	(.L_27 - .L_26)
.L_26:
        /*0090*/ 	.word	0x00000008
.L_27:


//--------------------- .nv.callgraph             --------------------------
	.section	.nv.callgraph,"",@"SHT_CUDA_CALLGRAPH"
	.align	4
	.sectionentsize	8
	.align		4
        /*0000*/ 	.word	0x00000000
	.align		4
        /*0004*/ 	.word	0xffffffff
	.align		4
        /*0008*/ 	.word	0x00000000
	.align		4
        /*000c*/ 	.word	0xfffffffe
	.align		4
        /*0010*/ 	.word	0x00000000
	.align		4
        /*0014*/ 	.word	0xfffffffd
	.align		4
        /*0018*/ 	.word	0x00000000
	.align		4
        /*001c*/ 	.word	0xfffffffc


//--------------------- .text.triton_poi_fused_add_mul_relu_sigmoid_threshold_backward_4 --------------------------
	.section	.text.triton_poi_fused_add_mul_relu_sigmoid_threshold_backward_4,"ax",@progbits
	.align	128
        .global         triton_poi_fused_add_mul_relu_sigmoid_threshold_backward_4
        .type           triton_poi_fused_add_mul_relu_sigmoid_threshold_backward_4,@function
        .size           triton_poi_fused_add_mul_relu_sigmoid_threshold_backward_4,(.L_x_1 - triton_poi_fused_add_mul_relu_sigmoid_threshold_backward_4)
        .other          triton_poi_fused_add_mul_relu_sigmoid_threshold_backward_4,@"STO_CUDA_ENTRY STV_DEFAULT"
triton_poi_fused_add_mul_relu_sigmoid_threshold_backward_4:
.text.triton_poi_fused_add_mul_relu_sigmoid_threshold_backward_4:
[----:B------:R-:W0:Y:S02]  /*0000*/  LDC R1, c[0x0][0x28] ;  /* 0x00000a00ff017b82 */ /* 0x000e240000000800 */
[----:B------:R-:W1:Y:S01]  /*0010*/  S2R R0, SR_TID.X ;  /* 0x0000000000007919 */ /* 0x000e620000002100 */
[----:B------:R-:W2:Y:S01]  /*0020*/  LDC.64 R8, c[0x0][0x218] ;  /* 0x00008600ff087b82 */ /* 0x000ea20000000a00 */
[----:B------:R-:W-:Y:S01]  /*0030*/  CS2R R12, SRZ ;  /* 0x00000000000c7805 */ /* 0x000fe2000001ff00 */
[----:B------:R-:W-:Y:S01]  /*0040*/  ULDC.64 UR4, c[0x0][0x208] ;  /* 0x0000820000047ab9 */ /* 0x000fe20000000a00 */
[----:B------:R-:W3:Y:S01]  /*0050*/  S2R R5, SR_CTAID.X ;  /* 0x0000000000057919 */ /* 0x000ee20000002500 */
[----:B------:R-:W-:-:S04]  /*0060*/  ULDC.64 UR6, c[0x0][0x228] ;  /* 0x00008a0000067ab9 */ /* 0x000fc80000000a00 */
[----:B------:R-:W4:Y:S08]  /*0070*/  LDC.64 R10, c[0x0][0x220] ;  /* 0x00008800ff0a7b82 */ /* 0x000f300000000a00 */
[----:B------:R-:W5:Y:S01]  /*0080*/  LDC.64 R6, c[0x0][0x210] ;  /* 0x00008400ff067b82 */ /* 0x000f620000000a00 */
[----:B-1----:R-:W-:Y:S01]  /*0090*/  IMAD.SHL.U32 R0, R0, 0x2, RZ ;  /* 0x0000000200007824 */ /* 0x002fe200078e00ff */
[----:B---3--:R-:W-:-:S04]  /*00a0*/  SHF.R.S32.HI R3, RZ, 0x17, R5 ;  /* 0x00000017ff037819 */ /* 0x008fc80000011405 */
[----:B------:R-:W-:Y:S02]  /*00b0*/  LOP3.LUT R0, R0, 0xfe, RZ, 0xc0, !PT ;  /* 0x000000fe00007812 */ /* 0x000fe400078ec0ff */
[----:B------:R-:W-:-:S03]  /*00c0*/  SGXT R3, R3, 0x1 ;  /* 0x000000010303781a */ /* 0x000fc60000000200 */
[----:B------:R-:W-:-:S05]  /*00d0*/  IMAD R0, R5, 0x100, R0 ;  /* 0x0000010005007824 */ /* 0x000fca00078e0200 */
[----:B------:R-:W-:Y:S02]  /*00e0*/  LEA.HI R3, R3, R0, RZ, 0x4 ;  /* 0x0000000003037211 */ /* 0x000fe400078f20ff */
[----:B------:R-:W-:Y:S02]  /*00f0*/  ISETP.GE.AND P0, PT, R0, 0x100, PT ;  /* 0x000001000000780c */ /* 0x000fe40003f06270 */
[----:B------:R-:W-:-:S05]  /*0100*/  SHF.R.S32.HI R3, RZ, 0x4, R3 ;  /* 0x00000004ff037819 */ /* 0x000fca0000011403 */
[----:B--2---:R-:W-:-:S06]  /*0110*/  IMAD.WIDE R8, R3, 0x4, R8 ;  /* 0x0000000403087825 */ /* 0x004fcc00078e0208 */
[----:B------:R-:W2:Y:S04]  /*0120*/  @!P0 LDG.E.EL R13, desc[UR4][R8.64] ;  /* 0x00000004080d8981 */ /* 0x000ea8000c2e1900 */
[----:B------:R-:W3:Y:S01]  /*0130*/  @!P0 LDG.E.EL R12, desc[UR4][R8.64] ;  /* 0x00000004080c8981 */ /* 0x000ee2000c2e1900 */
[----:B------:R-:W-:Y:S02]  /*0140*/  CS2R R2, SRZ ;  /* 0x0000000000027805 */ /* 0x000fe4000001ff00 */
[----:B------:R-:W-:Y:S01]  /*0150*/  CS2R R4, SRZ ;  /* 0x0000000000047805 */ /* 0x000fe2000001ff00 */
[----:B----4-:R-:W-:-:S04]  /*0160*/  IMAD.WIDE R10, R0, 0x4, R10 ;  /* 0x00000004000a7825 */ /* 0x010fc800078e020a */
[----:B-----5:R-:W-:Y:S01]  /*0170*/  IMAD.WIDE R6, R0, 0x4, R6 ;  /* 0x0000000400067825 */ /* 0x020fe200078e0206 */
[----:B------:R1:W4:Y:S04]  /*0180*/  @!P0 LDG.E.64 R2, desc[UR4][R10.64] ;  /* 0x000000040a028981 */ /* 0x000328000c1e1b00 */
[----:B------:R-:W4:Y:S01]  /*0190*/  @!P0 LDG.E.64 R4, desc[UR4][R6.64] ;  /* 0x0000000406048981 */ /* 0x000f22000c1e1b00 */
[----:B-1----:R-:W-:Y:S02]  /*01a0*/  IMAD.MOV.U32 R11, RZ, RZ, 0x3e800000 ;  /* 0x3e800000ff0b7424 */ /* 0x002fe400078e00ff */
[----:B--2---:R-:W-:Y:S01]  /*01b0*/  FADD R13, RZ, -R13 ;  /* 0x8000000dff0d7221 */ /* 0x004fe20000000000 */
[----:B---3--:R-:W-:-:S03]  /*01c0*/  FADD R12, RZ, -R12 ;  /* 0x8000000cff0c7221 */ /* 0x008fc60000000000 */
[----:B------:R-:W-:Y:S01]  /*01d0*/  FMUL R13, R13, 1.4426950216293334961 ;  /* 0x3fb8aa3b0d0d7820 */ /* 0x000fe20000400000 */
[----:B------:R-:W-:-:S04]  /*01e0*/  FMUL R12, R12, 1.4426950216293334961 ;  /* 0x3fb8aa3b0c0c7820 */ /* 0x000fc80000400000 */
[----:B------:R-:W-:Y:S02]  /*01f0*/  FSETP.GEU.AND P2, PT, R13, -126, PT ;  /* 0xc2fc00000d00780b */ /* 0x000fe40003f4e000 */
[----:B------:R-:W-:-:S11]  /*0200*/  FSETP.GEU.AND P1, PT, R12, -126, PT ;  /* 0xc2fc00000c00780b */ /* 0x000fd60003f2e000 */
[----:B------:R-:W-:Y:S02]  /*0210*/  @!P2 FMUL R13, R13, 0.5 ;  /* 0x3f0000000d0da820 */ /* 0x000fe40000400000 */
[----:B------:R-:W-:Y:S02]  /*0220*/  @!P1 FMUL R12, R12, 0.5 ;  /* 0x3f0000000c0c9820 */ /* 0x000fe40000400000 */
[----:B------:R-:W1:Y:S08]  /*0230*/  MUFU.EX2 R9, R13 ;  /* 0x0000000d00097308 */ /* 0x000e700000000800 */
[----:B------:R-:W2:Y:S01]  /*0240*/  MUFU.EX2 R8, R12 ;  /* 0x0000000c00087308 */ /* 0x000ea20000000800 */
[----:B-1----:R-:W-:-:S04]  /*0250*/  @!P2 FMUL R9, R9, R9 ;  /* 0x000000090909a220 */ /* 0x002fc80000400000 */
[----:B------:R-:W-:Y:S01]  /*0260*/  FADD R9, R9, 1 ;  /* 0x3f80000009097421 */ /* 0x000fe20000000000 */
[----:B--2---:R-:W-:-:S04]  /*0270*/  @!P1 FMUL R8, R8, R8 ;  /* 0x0000000808089220 */ /* 0x004fc80000400000 */
[----:B------:R-:W-:Y:S01]  /*0280*/  FSETP.GT.AND P2, PT, R9, 8.50705917302346158658e+37, PT ;  /* 0x7e8000000900780b */ /* 0x000fe20003f44000 */
[----:B------:R-:W-:-:S03]  /*0290*/  FADD R8, R8, 1 ;  /* 0x3f80000008087421 */ /* 0x000fc60000000000 */
[----:B------:R-:W-:Y:S02]  /*02a0*/  FSEL R10, R11, 1, P2 ;  /* 0x3f8000000b0a7808 */ /* 0x000fe40001000000 */
[----:B------:R-:W-:-:S04]  /*02b0*/  FSETP.GT.AND P1, PT, R8, 8.50705917302346158658e+37, PT ;  /* 0x7e8000000800780b */ /* 0x000fc80003f24000 */
[----:B------:R-:W-:-:S03]  /*02c0*/  FSEL R11, R11, 1, P1 ;  /* 0x3f8000000b0b7808 */ /* 0x000fc60000800000 */
[----:B------:R-:W-:-:S06]  /*02d0*/  @P2 FMUL R9, R9, 0.25 ;  /* 0x3e80000009092820 */ /* 0x000fcc0000400000 */
[----:B------:R-:W1:Y:S01]  /*02e0*/  MUFU.RCP R9, R9 ;  /* 0x0000000900097308 */ /* 0x000e620000001000 */
[----:B------:R-:W-:-:S07]  /*02f0*/  @P1 FMUL R8, R8, 0.25 ;  /* 0x3e80000008081820 */ /* 0x000fce0000400000 */
[----:B------:R-:W2:Y:S01]  /*0300*/  MUFU.RCP R8, R8 ;  /* 0x0000000800087308 */ /* 0x000ea20000001000 */
[----:B-1----:R-:W-:-:S04]  /*0310*/  FMUL R10, R9, R10 ;  /* 0x0000000a090a7220 */ /* 0x002fc80000400000 */
[----:B----4-:R-:W-:Y:S01]  /*0320*/  FFMA R3, R10, R5, R3 ;  /* 0x000000050a037223 */ /* 0x010fe20000000003 */
[----:B--2---:R-:W-:-:S04]  /*0330*/  FMUL R11, R8, R11 ;  /* 0x0000000b080b7220 */ /* 0x004fc80000400000 */
[----:B------:R-:W-:Y:S01]  /*0340*/  FSETP.GEU.AND P1, PT, R3, RZ, PT ;  /* 0x000000ff0300720b */ /* 0x000fe20003f2e000 */
[----:B------:R-:W-:-:S03]  /*0350*/  FFMA R2, R11, R4, R2 ;  /* 0x000000040b027223 */ /* 0x000fc60000000002 */
[----:B------:R-:W-:Y:S02]  /*0360*/  FSEL R9, R3, RZ, P1 ;  /* 0x000000ff03097208 */ /* 0x000fe40000800000 */
[----:B------:R-:W-:-:S04]  /*0370*/  FSETP.GEU.AND P2, PT, R2, RZ, PT ;  /* 0x000000ff0200720b */ /* 0x000fc80003f4e000 */
[----:B------:R-:W-:Y:S02]  /*0380*/  FSEL R8, R2, RZ, P2 ;  /* 0x000000ff02087208 */ /* 0x000fe40001000000 */
[----:B------:R-:W-:Y:S02]  /*0390*/  FSETP.GTU.AND P2, PT, R9, RZ, PT ;  /* 0x000000ff0900720b */ /* 0x000fe40003f4c000 */
[----:B------:R-:W-:Y:S01]  /*03a0*/  FSETP.GTU.AND P3, PT, R8, RZ, PT ;  /* 0x000000ff0800720b */ /* 0x000fe20003f6c000 */
[----:B------:R1:W-:Y:S01]  /*03b0*/  @!P0 STG.E.64 desc[UR4][R6.64], R8 ;  /* 0x0000000806008986 */ /* 0x0003e2000c101b04 */
[----:B------:R-:W-:Y:S02]  /*03c0*/  IADD3 R2, P1, R0, UR6, RZ ;  /* 0x0000000600027c10 */ /* 0x000fe4000ff3e0ff */
[----:B------:R-:W-:Y:S02]  /*03d0*/  SEL R5, RZ, 0x100, P2 ;  /* 0x00000100ff057807 */ /* 0x000fe40001000000 */
[----:B------:R-:W-:-:S02]  /*03e0*/  SEL R4, RZ, 0x1, P3 ;  /* 0x00000001ff047807 */ /* 0x000fc40001800000 */
[----:B------:R-:W-:-:S03]  /*03f0*/  LEA.HI.X.SX32 R3, R0, UR7, 0x1, P1 ;  /* 0x0000000700037c11 */ /* 0x000fc600088f0eff */
[----:B------:R-:W-:Y:S01]  /*0400*/  IMAD.IADD R5, R4, 0x1, R5 ;  /* 0x0000000104057824 */ /* 0x000fe200078e0205 */
[----:B------:R-:W-:Y:S06]  /*0410*/  @P0 EXIT ;  /* 0x000000000000094d */ /* 0x000fec0003800000 */
[----:B------:R-:W-:Y:S01]  /*0420*/  STG.E.U16 desc[UR4][R2.64], R5 ;  /* 0x0000000502007986 */ /* 0x000fe2000c101504 */
[----:B------:R-:W-:Y:S05]  /*0430*/  EXIT ;  /* 0x000000000000794d */ /* 0x000fea0003800000 */
.L_x_0:
[----:B------:R-:W-:-:S00]  /*0440*/  BRA `(.L_x_0) ;  /* 0xfffffffc00fc7947 */ /* 0x000fc0000383ffff */
[----:B------:R-:W-:-:S00]  /*0450*/  NOP ;  /* 0x0000000000007918 */ /* 0x000fc00000000000 */
        /* <DEDUP_REMOVED lines=10> */
.L_x_1:


//--------------------- .nv.constant0.triton_poi_fused_add_mul_relu_sigmoid_threshold_backward_4 --------------------------
	.section	.nv.constant0.triton_poi_fused_add_mul_relu_sigmoid_threshold_backward_4,"a",@progbits
	.sectionflags	@""
	.align	4
.nv.constant0.triton_poi_fused_add_mul_relu_sigmoid_threshold_backward_4:
	.zero		564
